//
// Generated by NVIDIA NVVM Compiler
//
// Compiler Build ID: CL-36424714
// Cuda compilation tools, release 13.0, V13.0.88
// Based on NVVM 20.0.0
//

.version 9.0
.target sm_100
.address_size 64

	// .globl	_Z6VecAddiPfPKfS1_

.visible .entry _Z6VecAddiPfPKfS1_(
	.param .u32 _Z6VecAddiPfPKfS1__param_0,
	.param .u64 .ptr .align 1 _Z6VecAddiPfPKfS1__param_1,
	.param .u64 .ptr .align 1 _Z6VecAddiPfPKfS1__param_2,
	.param .u64 .ptr .align 1 _Z6VecAddiPfPKfS1__param_3
)
{
	.reg .pred 	%p<2>;
	.reg .b32 	%r<6>;
	.reg .b32 	%f<4>;
	.reg .b64 	%rd<11>;

	ld.param.u32 	%r2, [_Z6VecAddiPfPKfS1__param_0];
	ld.param.u64 	%rd1, [_Z6VecAddiPfPKfS1__param_1];
	ld.param.u64 	%rd2, [_Z6VecAddiPfPKfS1__param_2];
	ld.param.u64 	%rd3, [_Z6VecAddiPfPKfS1__param_3];
	mov.u32 	%r3, %ctaid.x;
	mov.u32 	%r4, %ntid.x;
	mov.u32 	%r5, %tid.x;
	mad.lo.s32 	%r1, %r3, %r4, %r5;
	setp.ge.s32 	%p1, %r1, %r2;
	@%p1 bra 	$L__BB0_2;
	cvta.to.global.u64 	%rd4, %rd2;
	cvta.to.global.u64 	%rd5, %rd3;
	cvta.to.global.u64 	%rd6, %rd1;
	mul.wide.s32 	%rd7, %r1, 4;
	add.s64 	%rd8, %rd4, %rd7;
	ld.global.f32 	%f1, [%rd8];
	add.s64 	%rd9, %rd5, %rd7;
	ld.global.f32 	%f2, [%rd9];
	add.f32 	%f3, %f1, %f2;
	add.s64 	%rd10, %rd6, %rd7;
	st.global.f32 	[%rd10], %f3;
$L__BB0_2:
	ret;

}
	// .globl	_Z6MatAddiPfPKfS1_i
.visible .entry _Z6MatAddiPfPKfS1_i(
	.param .u32 _Z6MatAddiPfPKfS1_i_param_0,
	.param .u64 .ptr .align 1 _Z6MatAddiPfPKfS1_i_param_1,
	.param .u64 .ptr .align 1 _Z6MatAddiPfPKfS1_i_param_2,
	.param .u64 .ptr .align 1 _Z6MatAddiPfPKfS1_i_param_3,
	.param .u32 _Z6MatAddiPfPKfS1_i_param_4
)
{
	.reg .pred 	%p<2>;
	.reg .b32 	%r<15>;
	.reg .b32 	%f<4>;
	.reg .b64 	%rd<11>;

	ld.param.u32 	%r2, [_Z6MatAddiPfPKfS1_i_param_0];
	ld.param.u64 	%rd1, [_Z6MatAddiPfPKfS1_i_param_1];
	ld.param.u64 	%rd2, [_Z6MatAddiPfPKfS1_i_param_2];
	ld.param.u64 	%rd3, [_Z6MatAddiPfPKfS1_i_param_3];
	ld.param.u32 	%r4, [_Z6MatAddiPfPKfS1_i_param_4];
	mov.u32 	%r5, %ctaid.x;
	mov.u32 	%r6, %ntid.x;
	mov.u32 	%r7, %tid.x;
	mad.lo.s32 	%r8, %r5, %r6, %r7;
	mov.u32 	%r9, %ctaid.y;
	mov.u32 	%r10, %ntid.y;
	mov.u32 	%r11, %tid.y;
	mad.lo.s32 	%r12, %r9, %r10, %r11;
	mad.lo.s32 	%r1, %r4, %r8, %r12;
	max.s32 	%r14, %r8, %r12;
	setp.ge.s32 	%p1, %r14, %r2;
	@%p1 bra 	$L__BB1_2;
	cvta.to.global.u64 	%rd4, %rd2;
	cvta.to.global.u64 	%rd5, %rd3;
	cvta.to.global.u64 	%rd6, %rd1;
	mul.wide.s32 	%rd7, %r1, 4;
	add.s64 	%rd8, %rd4, %rd7;
	ld.global.f32 	%f1, [%rd8];
	add.s64 	%rd9, %rd5, %rd7;
	ld.global.f32 	%f2, [%rd9];
	add.f32 	%f3, %f1, %f2;
	add.s64 	%rd10, %rd6, %rd7;
	st.global.f32 	[%rd10], %f3;
$L__BB1_2:
	ret;

}


// ===== COMPILED SASS (sm_100) =====

	.target	sm_100

	.elftype	@"ET_EXEC"


//--------------------- .note.nv.tkinfo           --------------------------
	.section	.note.nv.tkinfo,"",@"SHT_NOTE"
	.sectionflags	@"SHF_NOTE_NV_TKINFO"
	.tkinfo
        /*0018*/ 	.word	0x00000002
        /*0030*/ 	.string	""
        /*0030*/ 	.string	"ptxas"
        /*0030*/ 	.string	"Cuda compilation tools, release 13.0, V13.0.88"
        /*0030*/ 	.string	"Build cuda_13.0.r13.0/compiler.36424714_0"
        /*0030*/ 	.string	"-arch sm_100 -m 64 "



//--------------------- .note.nv.cuinfo           --------------------------
	.section	.note.nv.cuinfo,"",@"SHT_NOTE"
	.sectionflags	@"SHF_NOTE_NV_CUINFO"
        /*0018*/ 	.short	0x0002
        /*001a*/ 	.short	0x0064
        /*001c*/ 	.short	0x0082
	.zero		2


//--------------------- .nv.info                  --------------------------
	.section	.nv.info,"",@"SHT_CUDA_INFO"
	.align	4


	//----- nvinfo : EIATTR_REGCOUNT
	.align		4
        /*0000*/ 	.byte	0x04, 0x2f
        /*0002*/ 	.short	(.L_1 - .L_0)
	.align		4
.L_0:
        /*0004*/ 	.word	index@(_Z6VecAddiPfPKfS1_)
        /*0008*/ 	.word	0x0000000c


	//----- nvinfo : EIATTR_FRAME_SIZE
	.align		4
.L_1:
        /*000c*/ 	.byte	0x04, 0x11
        /*000e*/ 	.short	(.L_3 - .L_2)
	.align		4
.L_2:
        /*0010*/ 	.word	index@(_Z6VecAddiPfPKfS1_)
        /*0014*/ 	.word	0x00000000


	//----- nvinfo : EIATTR_REGCOUNT
	.align		4
.L_3:
        /*0018*/ 	.byte	0x04, 0x2f
        /*001a*/ 	.short	(.L_5 - .L_4)
	.align		4
.L_4:
        /*001c*/ 	.word	index@(_Z6MatAddiPfPKfS1_i)
        /*0020*/ 	.word	0x0000000c


	//----- nvinfo : EIATTR_FRAME_SIZE
	.align		4
.L_5:
        /*0024*/ 	.byte	0x04, 0x11
        /*0026*/ 	.short	(.L_7 - .L_6)
	.align		4
.L_6:
        /*0028*/ 	.word	index@(_Z6MatAddiPfPKfS1_i)
        /*002c*/ 	.word	0x00000000


	//----- nvinfo : EIATTR_MIN_STACK_SIZE
	.align		4
.L_7:
        /*0030*/ 	.byte	0x04, 0x12
        /*0032*/ 	.short	(.L_9 - .L_8)
	.align		4
.L_8:
        /*0034*/ 	.word	index@(_Z6MatAddiPfPKfS1_i)
        /*0038*/ 	.word	0x00000000


	//----- nvinfo : EIATTR_MIN_STACK_SIZE
	.align		4
.L_9:
        /*003c*/ 	.byte	0x04, 0x12
        /*003e*/ 	.short	(.L_11 - .L_10)
	.align		4
.L_10:
        /*0040*/ 	.word	index@(_Z6VecAddiPfPKfS1_)
        /*0044*/ 	.word	0x00000000
.L_11:


//--------------------- .nv.compat                --------------------------
	.section	.nv.compat,"",@"SHT_CUDA_COMPAT_INFO"
	.align	4
        /*0000*/ 	.byte	0x02, 0x09, 0x00, 0x00, 0x02, 0x02, 0x01, 0x00, 0x02, 0x05, 0x05, 0x00, 0x03, 0x07, 0x01, 0x01
        /*0010*/ 	.byte	0x02, 0x03, 0x00, 0x00, 0x02, 0x06, 0x01, 0x00, 0x04, 0x0b, 0x08, 0x00, 0x09, 0x00, 0x00, 0x00
        /*0020*/ 	.byte	0x00, 0x00, 0x00, 0x00


//--------------------- .nv.info._Z6MatAddiPfPKfS1_i --------------------------
	.section	.nv.info._Z6MatAddiPfPKfS1_i,"",@"SHT_CUDA_INFO"
	.sectionflags	@""
	.align	4


	//----- nvinfo : EIATTR_CUDA_API_VERSION
	.align		4
        /*0000*/ 	.byte	0x04, 0x37
        /*0002*/ 	.short	(.L_13 - .L_12)
.L_12:
        /*0004*/ 	.word	0x00000082


	//----- nvinfo : EIATTR_KPARAM_INFO
	.align		4
.L_13:
        /*0008*/ 	.byte	0x04, 0x17
        /*000a*/ 	.short	(.L_15 - .L_14)
.L_14:
        /*000c*/ 	.word	0x00000000
        /*0010*/ 	.short	0x0004
        /*0012*/ 	.short	0x0020
        /*0014*/ 	.byte	0x00, 0xf0, 0x11, 0x00


	//----- nvinfo : EIATTR_KPARAM_INFO
	.align		4
.L_15:
        /*0018*/ 	.byte	0x04, 0x17
        /*001a*/ 	.short	(.L_17 - .L_16)
.L_16:
        /*001c*/ 	.word	0x00000000
        /*0020*/ 	.short	0x0003
        /*0022*/ 	.short	0x0018
        /*0024*/ 	.byte	0x00, 0xf5, 0x21, 0x00


	//----- nvinfo : EIATTR_KPARAM_INFO
	.align		4
.L_17:
        /*0028*/ 	.byte	0x04, 0x17
        /*002a*/ 	.short	(.L_19 - .L_18)
.L_18:
        /*002c*/ 	.word	0x00000000
        /*0030*/ 	.short	0x0002
        /*0032*/ 	.short	0x0010
        /*0034*/ 	.byte	0x00, 0xf5, 0x21, 0x00


	//----- nvinfo : EIATTR_KPARAM_INFO
	.align		4
.L_19:
        /*0038*/ 	.byte	0x04, 0x17
        /*003a*/ 	.short	(.L_21 - .L_20)
.L_20:
        /*003c*/ 	.word	0x00000000
        /*0040*/ 	.short	0x0001
        /*0042*/ 	.short	0x0008
        /*0044*/ 	.byte	0x00, 0xf5, 0x21, 0x00


	//----- nvinfo : EIATTR_KPARAM_INFO
	.align		4
.L_21:
        /*0048*/ 	.byte	0x04, 0x17
        /*004a*/ 	.short	(.L_23 - .L_22)
.L_22:
        /*004c*/ 	.word	0x00000000
        /*0050*/ 	.short	0x0000
        /*0052*/ 	.short	0x0000
        /*0054*/ 	.byte	0x00, 0xf0, 0x11, 0x00


	//----- nvinfo : EIATTR_SPARSE_MMA_MASK
	.align		4
.L_23:
        /*0058*/ 	.byte	0x03, 0x50
        /*005a*/ 	.short	0x0000


	//----- nvinfo : EIATTR_MAXREG_COUNT
	.align		4
        /*005c*/ 	.byte	0x03, 0x1b
        /*005e*/ 	.short	0x00ff


	//----- nvinfo : EIATTR_MERCURY_ISA_VERSION
	.align		4
        /*0060*/ 	.byte	0x03, 0x5f
        /*0062*/ 	.short	0x0101


	//----- nvinfo : EIATTR_VRC_CTA_INIT_COUNT
	.align		4
        /*0064*/ 	.byte	0x02, 0x4a
	.zero		1
	.zero		1


	//----- nvinfo : EIATTR_EXIT_INSTR_OFFSETS
	.align		4
        /*0068*/ 	.byte	0x04, 0x1c
        /*006a*/ 	.short	(.L_25 - .L_24)


	//   ....[0]....
.L_24:
        /*006c*/ 	.word	0x000000e0


	//   ....[1]....
        /*0070*/ 	.word	0x000001a0


	//----- nvinfo : EIATTR_CBANK_PARAM_SIZE
	.align		4
.L_25:
        /*0074*/ 	.byte	0x03, 0x19
        /*0076*/ 	.short	0x0024


	//----- nvinfo : EIATTR_PARAM_CBANK
	.align		4
        /*0078*/ 	.byte	0x04, 0x0a
        /*007a*/ 	.short	(.L_27 - .L_26)
	.align		4
.L_26:
        /*007c*/ 	.word	index@(.nv.constant0._Z6MatAddiPfPKfS1_i)
        /*0080*/ 	.short	0x0380
        /*0082*/ 	.short	0x0024


	//----- nvinfo : EIATTR_SW_WAR
	.align		4
.L_27:
        /*0084*/ 	.byte	0x04, 0x36
        /*0086*/ 	.short	(.L_29 - .L_28)
.L_28:
        /*0088*/ 	.word	0x00000008
.L_29:


//--------------------- .nv.info._Z6VecAddiPfPKfS1_ --------------------------
	.section	.nv.info._Z6VecAddiPfPKfS1_,"",@"SHT_CUDA_INFO"
	.sectionflags	@""
	.align	4


	//----- nvinfo : EIATTR_CUDA_API_VERSION
	.align		4
        /*0000*/ 	.byte	0x04, 0x37
        /*0002*/ 	.short	(.L_31 - .L_30)
.L_30:
        /*0004*/ 	.word	0x00000082


	//----- nvinfo : EIATTR_KPARAM_INFO
	.align		4
.L_31:
        /*0008*/ 	.byte	0x04, 0x17
        /*000a*/ 	.short	(.L_33 - .L_32)
.L_32:
        /*000c*/ 	.word	0x00000000
        /*0010*/ 	.short	0x0003
        /*0012*/ 	.short	0x0018
        /*0014*/ 	.byte	0x00, 0xf5, 0x21, 0x00


	//----- nvinfo : EIATTR_KPARAM_INFO
	.align		4
.L_33:
        /*0018*/ 	.byte	0x04, 0x17
        /*001a*/ 	.short	(.L_35 - .L_34)
.L_34:
        /*001c*/ 	.word	0x00000000
        /*0020*/ 	.short	0x0002
        /*0022*/ 	.short	0x0010
        /*0024*/ 	.byte	0x00, 0xf5, 0x21, 0x00


	//----- nvinfo : EIATTR_KPARAM_INFO
	.align		4
.L_35:
        /*0028*/ 	.byte	0x04, 0x17
        /*002a*/ 	.short	(.L_37 - .L_36)
.L_36:
        /*002c*/ 	.word	0x00000000
        /*0030*/ 	.short	0x0001
        /*0032*/ 	.short	0x0008
        /*0034*/ 	.byte	0x00, 0xf5, 0x21, 0x00


	//----- nvinfo : EIATTR_KPARAM_INFO
	.align		4
.L_37:
        /*0038*/ 	.byte	0x04, 0x17
        /*003a*/ 	.short	(.L_39 - .L_38)
.L_38:
        /*003c*/ 	.word	0x00000000
        /*0040*/ 	.short	0x0000
        /*0042*/ 	.short	0x0000
        /*0044*/ 	.byte	0x00, 0xf0, 0x11, 0x00


	//----- nvinfo : EIATTR_SPARSE_MMA_MASK
	.align		4
.L_39:
        /*0048*/ 	.byte	0x03, 0x50
        /*004a*/ 	.short	0x0000


	//----- nvinfo : EIATTR_MAXREG_COUNT
	.align		4
        /*004c*/ 	.byte	0x03, 0x1b
        /*004e*/ 	.short	0x00ff


	//----- nvinfo : EIATTR_MERCURY_ISA_VERSION
	.align		4
        /*0050*/ 	.byte	0x03, 0x5f
        /*0052*/ 	.short	0x0101


	//----- nvinfo : EIATTR_VRC_CTA_INIT_COUNT
	.align		4
        /*0054*/ 	.byte	0x02, 0x4a
	.zero		1
	.zero		1


	//----- nvinfo : EIATTR_EXIT_INSTR_OFFSETS
	.align		4
        /*0058*/ 	.byte	0x04, 0x1c
        /*005a*/ 	.short	(.L_41 - .L_40)


	//   ....[0]....
.L_40:
        /*005c*/ 	.word	0x00000070


	//   ....[1]....
        /*0060*/ 	.word	0x00000130


	//----- nvinfo : EIATTR_CBANK_PARAM_SIZE
	.align		4
.L_41:
        /*0064*/ 	.byte	0x03, 0x19
        /*0066*/ 	.short	0x0020


	//----- nvinfo : EIATTR_PARAM_CBANK
	.align		4
        /*0068*/ 	.byte	0x04, 0x0a
        /*006a*/ 	.short	(.L_43 - .L_42)
	.align		4
.L_42:
        /*006c*/ 	.word	index@(.nv.constant0._Z6VecAddiPfPKfS1_)
        /*0070*/ 	.short	0x0380
        /*0072*/ 	.short	0x0020


	//----- nvinfo : EIATTR_SW_WAR
	.align		4
.L_43:
        /*0074*/ 	.byte	0x04, 0x36
        /*0076*/ 	.short	(.L_45 - .L_44)
.L_44:
        /*0078*/ 	.word	0x00000008
.L_45:


//--------------------- .nv.callgraph             --------------------------
	.section	.nv.callgraph,"",@"SHT_CUDA_CALLGRAPH"
	.align	4
	.sectionentsize	8
	.align		4
        /*0000*/ 	.word	0x00000000
	.align		4
        /*0004*/ 	.word	0xffffffff
	.align		4
        /*0008*/ 	.word	0x00000000
	.align		4
        /*000c*/ 	.word	0xfffffffe
	.align		4
        /*0010*/ 	.word	0x00000000
	.align		4
        /*0014*/ 	.word	0xfffffffd
	.align		4
        /*0018*/ 	.word	0x00000000
	.align		4
        /*001c*/ 	.word	0xfffffffc


//--------------------- .text._Z6MatAddiPfPKfS1_i --------------------------
	.section	.text._Z6MatAddiPfPKfS1_i,"ax",@progbits
	.align	128
        .global         _Z6MatAddiPfPKfS1_i
        .type           _Z6MatAddiPfPKfS1_i,@function
        .size           _Z6MatAddiPfPKfS1_i,(.L_x_2 - _Z6MatAddiPfPKfS1_i)
        .other          _Z6MatAddiPfPKfS1_i,@"STO_CUDA_ENTRY STV_DEFAULT"
_Z6MatAddiPfPKfS1_i:
.text._Z6MatAddiPfPKfS1_i:
[----:B------:R-:W-:Y:S01]  /*0000*/  LDC R1, c[0x0][0x37c] ;  /* 0x0000df00ff017b82 */ /* 0x000fe20000000800 */
[----:B------:R-:W0:Y:S07]  /*0010*/  S2R R3, SR_TID.X ;  /* 0x0000000000037919 */ /* 0x000e2e0000002100 */
[----:B------:R-:W0:Y:S01]  /*0020*/  S2UR UR4, SR_CTAID.X ;  /* 0x00000000000479c3 */ /* 0x000e220000002500 */
[----:B------:R-:W1:Y:S01]  /*0030*/  LDCU UR6, c[0x0][0x380] ;  /* 0x00007000ff0677ac */ /* 0x000e620008000800 */
[----:B------:R-:W2:Y:S06]  /*0040*/  S2R R5, SR_TID.Y ;  /* 0x0000000000057919 */ /* 0x000eac0000002200 */
[----:B------:R-:W0:Y:S08]  /*0050*/  LDC R0, c[0x0][0x360] ;  /* 0x0000d800ff007b82 */ /* 0x000e300000000800 */
[----:B------:R-:W2:Y:S08]  /*0060*/  S2UR UR5, SR_CTAID.Y ;  /* 0x00000000000579c3 */ /* 0x000eb00000002600 */
[----:B------:R-:W2:Y:S01]  /*0070*/  LDC R2, c[0x0][0x364] ;  /* 0x0000d900ff027b82 */ /* 0x000ea20000000800 */
[----:B0-----:R-:W-:Y:S01]  /*0080*/  IMAD R0, R0, UR4, R3 ;  /* 0x0000000400007c24 */ /* 0x001fe2000f8e0203 */
[----:B------:R-:W0:Y:S01]  /*0090*/  LDCU UR4, c[0x0][0x3a0] ;  /* 0x00007400ff0477ac */ /* 0x000e220008000800 */
[----:B--2---:R-:W-:-:S04]  /*00a0*/  IMAD R3, R2, UR5, R5 ;  /* 0x0000000502037c24 */ /* 0x004fc8000f8e0205 */
[C---:B0-----:R-:W-:Y:S01]  /*00b0*/  IMAD R9, R0.reuse, UR4, R3 ;  /* 0x0000000400097c24 */ /* 0x041fe2000f8e0203 */
[----:B------:R-:W-:-:S04]  /*00c0*/  VIMNMX R2, PT, PT, R0, R3, !PT ;  /* 0x0000000300027248 */ /* 0x000fc80007fe0100 */
[----:B-1----:R-:W-:-:S13]  /*00d0*/  ISETP.GE.AND P0, PT, R2, UR6, PT ;  /* 0x0000000602007c0c */ /* 0x002fda000bf06270 */
[----:B------:R-:W-:Y:S05]  /*00e0*/  @P0 EXIT ;  /* 0x000000000000094d */ /* 0x000fea0003800000 */
[----:B------:R-:W0:Y:S01]  /*00f0*/  LDC.64 R2, c[0x0][0x390] ;  /* 0x0000e400ff027b82 */ /* 0x000e220000000a00 */
[----:B------:R-:W1:Y:S07]  /*0100*/  LDCU.64 UR4, c[0x0][0x358] ;  /* 0x00006b00ff0477ac */ /* 0x000e6e0008000a00 */
[----:B------:R-:W2:Y:S08]  /*0110*/  LDC.64 R4, c[0x0][0x398] ;  /* 0x0000e600ff047b82 */ /* 0x000eb00000000a00 */
[----:B------:R-:W3:Y:S01]  /*0120*/  LDC.64 R6, c[0x0][0x388] ;  /* 0x0000e200ff067b82 */ /* 0x000ee20000000a00 */
[----:B0-----:R-:W-:-:S06]  /*0130*/  IMAD.WIDE R2, R9, 0x4, R2 ;  /* 0x0000000409027825 */ /* 0x001fcc00078e0202 */
[----:B-1----:R-:W4:Y:S01]  /*0140*/  LDG.E R2, desc[UR4][R2.64] ;  /* 0x0000000402027981 */ /* 0x002f22000c1e1900 */
[----:B--2---:R-:W-:-:S06]  /*0150*/  IMAD.WIDE R4, R9, 0x4, R4 ;  /* 0x0000000409047825 */ /* 0x004fcc00078e0204 */
[----:B------:R-:W4:Y:S01]  /*0160*/  LDG.E R5, desc[UR4][R4.64] ;  /* 0x0000000404057981 */ /* 0x000f22000c1e1900 */
[----:B---3--:R-:W-:-:S04]  /*0170*/  IMAD.WIDE R6, R9, 0x4, R6 ;  /* 0x0000000409067825 */ /* 0x008fc800078e0206 */
[----:B----4-:R-:W-:-:S05]  /*0180*/  FADD R9, R2, R5 ;  /* 0x0000000502097221 */ /* 0x010fca0000000000 */
[----:B------:R-:W-:Y:S01]  /*0190*/  STG.E desc[UR4][R6.64], R9 ;  /* 0x0000000906007986 */ /* 0x000fe2000c101904 */
[----:B------:R-:W-:Y:S05]  /*01a0*/  EXIT ;  /* 0x000000000000794d */ /* 0x000fea0003800000 */
.L_x_0:
[----:B------:R-:W-:-:S00]  /*01b0*/  BRA `(.L_x_0) ;  /* 0xfffffffc00fc7947 */ /* 0x000fc0000383ffff */
[----:B------:R-:W-:-:S00]  /*01c0*/  NOP ;  /* 0x0000000000007918 */ /* 0x000fc00000000000 */
        /* <DEDUP_REMOVED lines=11> */
.L_x_2:


//--------------------- .text._Z6VecAddiPfPKfS1_  --------------------------
	.section	.text._Z6VecAddiPfPKfS1_,"ax",@progbits
	.align	128
        .global         _Z6VecAddiPfPKfS1_
        .type           _Z6VecAddiPfPKfS1_,@function
        .size           _Z6VecAddiPfPKfS1_,(.L_x_3 - _Z6VecAddiPfPKfS1_)
        .other          _Z6VecAddiPfPKfS1_,@"STO_CUDA_ENTRY STV_DEFAULT"
_Z6VecAddiPfPKfS1_:
.text._Z6VecAddiPfPKfS1_:
[----:B------:R-:W-:Y:S01]  /*0000*/  LDC R1, c[0x0][0x37c] ;  /* 0x0000df00ff017b82 */ /* 0x000fe20000000800 */
[----:B------:R-:W0:Y:S07]  /*0010*/  S2R R0, SR_TID.X ;  /* 0x0000000000007919 */ /* 0x000e2e0000002100 */
[----:B------:R-:W0:Y:S01]  /*0020*/  S2UR UR4, SR_CTAID.X ;  /* 0x00000000000479c3 */ /* 0x000e220000002500 */
[----:B------:R-:W1:Y:S07]  /*0030*/  LDCU UR5, c[0x0][0x380] ;  /* 0x00007000ff0577ac */ /* 0x000e6e0008000800 */
[----:B------:R-:W0:Y:S02]  /*0040*/  LDC R9, c[0x0][0x360] ;  /* 0x0000d800ff097b82 */ /* 0x000e240000000800 */
[----:B0-----:R-:W-:-:S05]  /*0050*/  IMAD R9, R9, UR4, R0 ;  /* 0x0000000409097c24 */ /* 0x001fca000f8e0200 */
        /* <DEDUP_REMOVED lines=14> */
.L_x_1:
        /* <DEDUP_REMOVED lines=12> */
.L_x_3:


//--------------------- .nv.shared.reserved.0     --------------------------
	.section	.nv.shared.reserved.0,"aw",@nobits
	.weak		__nv_reservedSMEM_offset_0_alias
	.size		__nv_reservedSMEM_offset_0_alias, 0, 64
	.other		__nv_reservedSMEM_offset_0_alias,@"STO_CUDA_RESERVED_SHARED STV_DEFAULT"
__nv_reservedSMEM_offset_0_alias:
	.zero		0
	.zero		64


//--------------------- .nv.constant0._Z6MatAddiPfPKfS1_i --------------------------
	.section	.nv.constant0._Z6MatAddiPfPKfS1_i,"a",@progbits
	.sectionflags	@""
	.align	4
.nv.constant0._Z6MatAddiPfPKfS1_i:
	.zero		932


//--------------------- .nv.constant0._Z6VecAddiPfPKfS1_ --------------------------
	.section	.nv.constant0._Z6VecAddiPfPKfS1_,"a",@progbits
	.sectionflags	@""
	.align	4
.nv.constant0._Z6VecAddiPfPKfS1_:
	.zero		928


//--------------------- SYMBOLS --------------------------

	.type		.nv.reservedSmem.offset0,@object
	.size		.nv.reservedSmem.offset0,0x4
